	.headerflags	@"EF_CUDA_TEXMODE_UNIFIED EF_CUDA_64BIT_ADDRESS EF_CUDA_SM86 EF_CUDA_VIRTUAL_SM(EF_CUDA_SM86)"
	.elftype	@"ET_EXEC"


//--------------------- .nv.info                  --------------------------
	.section	.nv.info,"",@"SHT_CUDA_INFO"
	.align	4


	//----- nvinfo : EIATTR_REGCOUNT
	.align		4
        /*0000*/ 	.byte	0x04, 0x2f
        /*0002*/ 	.short	(.L_3 - .L_2)
	.align		4
.L_2:
        /*0004*/ 	.word	index@(l2norm_fwd_kernel)
        /*0008*/ 	.word	0x00000017


	//----- nvinfo : EIATTR_MAX_STACK_SIZE
	.align		4
.L_3:
        /*000c*/ 	.byte	0x04, 0x23
        /*000e*/ 	.short	(.L_5 - .L_4)
	.align		4
.L_4:
        /*0010*/ 	.word	index@(l2norm_fwd_kernel)
        /*0014*/ 	.word	0x00000000


	//----- nvinfo : EIATTR_MIN_STACK_SIZE
	.align		4
.L_5:
        /*0018*/ 	.byte	0x04, 0x12
        /*001a*/ 	.short	(.L_7 - .L_6)
	.align		4
.L_6:
        /*001c*/ 	.word	index@(l2norm_fwd_kernel)
        /*0020*/ 	.word	0x00000000


	//----- nvinfo : EIATTR_FRAME_SIZE
	.align		4
.L_7:
        /*0024*/ 	.byte	0x04, 0x11
        /*0026*/ 	.short	(.L_9 - .L_8)
	.align		4
.L_8:
        /*0028*/ 	.word	index@(l2norm_fwd_kernel)
        /*002c*/ 	.word	0x00000000
.L_9:


//--------------------- .nv.info.l2norm_fwd_kernel --------------------------
	.section	.nv.info.l2norm_fwd_kernel,"",@"SHT_CUDA_INFO"
	.align	4


	//----- nvinfo : EIATTR_CUDA_API_VERSION
	.align		4
        /*0000*/ 	.byte	0x04, 0x37
        /*0002*/ 	.short	(.L_11 - .L_10)
.L_10:
        /*0004*/ 	.word	0x0000007b


	//----- nvinfo : EIATTR_SW2861232_WAR
	.align		4
.L_11:
        /*0008*/ 	.byte	0x01, 0x35
	.zero		2


	//----- nvinfo : EIATTR_PARAM_CBANK
	.align		4
        /*000c*/ 	.byte	0x04, 0x0a
        /*000e*/ 	.short	(.L_13 - .L_12)
	.align		4
.L_12:
        /*0010*/ 	.word	index@(.nv.constant0.l2norm_fwd_kernel)
        /*0014*/ 	.short	0x0160
        /*0016*/ 	.short	0x001c


	//----- nvinfo : EIATTR_CBANK_PARAM_SIZE
	.align		4
.L_13:
        /*0018*/ 	.byte	0x03, 0x19
        /*001a*/ 	.short	0x001c


	//----- nvinfo : EIATTR_KPARAM_INFO
	.align		4
        /*001c*/ 	.byte	0x04, 0x17
        /*001e*/ 	.short	(.L_15 - .L_14)
.L_14:
        /*0020*/ 	.word	0x00000000
        /*0024*/ 	.short	0x0003
        /*0026*/ 	.short	0x0018
        /*0028*/ 	.byte	0x00, 0xf0, 0x11, 0x00


	//----- nvinfo : EIATTR_KPARAM_INFO
	.align		4
.L_15:
        /*002c*/ 	.byte	0x04, 0x17
        /*002e*/ 	.short	(.L_17 - .L_16)
.L_16:
        /*0030*/ 	.word	0x00000000
        /*0034*/ 	.short	0x0002
        /*0036*/ 	.short	0x0010
        /*0038*/ 	.byte	0x00, 0xf0, 0x21, 0x00


	//----- nvinfo : EIATTR_KPARAM_INFO
	.align		4
.L_17:
        /*003c*/ 	.byte	0x04, 0x17
        /*003e*/ 	.short	(.L_19 - .L_18)
.L_18:
        /*0040*/ 	.word	0x00000000
        /*0044*/ 	.short	0x0001
        /*0046*/ 	.short	0x0008
        /*0048*/ 	.byte	0x00, 0xf0, 0x21, 0x00


	//----- nvinfo : EIATTR_KPARAM_INFO
	.align		4
.L_19:
        /*004c*/ 	.byte	0x04, 0x17
        /*004e*/ 	.short	(.L_21 - .L_20)
.L_20:
        /*0050*/ 	.word	0x00000000
        /*0054*/ 	.short	0x0000
        /*0056*/ 	.short	0x0000
        /*0058*/ 	.byte	0x00, 0xf0, 0x21, 0x00


	//----- nvinfo : EIATTR_MAXREG_COUNT
	.align		4
.L_21:
        /*005c*/ 	.byte	0x03, 0x1b
        /*005e*/ 	.short	0x00ff


	//----- nvinfo : EIATTR_COOP_GROUP_MASK_REGIDS
	.align		4
        /*0060*/ 	.byte	0x04, 0x29
        /*0062*/ 	.short	(.L_23 - .L_22)


	//   ....[0]....
.L_22:
        /*0064*/ 	.word	0xffffffff


	//   ....[1]....
        /*0068*/ 	.word	0xffffffff


	//   ....[2]....
        /*006c*/ 	.word	0xffffffff


	//   ....[3]....
        /*0070*/ 	.word	0xffffffff


	//----- nvinfo : EIATTR_COOP_GROUP_INSTR_OFFSETS
	.align		4
.L_23:
        /*0074*/ 	.byte	0x04, 0x28
        /*0076*/ 	.short	(.L_25 - .L_24)


	//   ....[0]....
.L_24:
        /*0078*/ 	.word	0x00000270


	//   ....[1]....
        /*007c*/ 	.word	0x000002a0


	//   ....[2]....
        /*0080*/ 	.word	0x00000330


	//   ....[3]....
        /*0084*/ 	.word	0x000003b0


	//----- nvinfo : EIATTR_EXIT_INSTR_OFFSETS
	.align		4
.L_25:
        /*0088*/ 	.byte	0x04, 0x1c
        /*008a*/ 	.short	(.L_27 - .L_26)


	//   ....[0]....
.L_26:
        /*008c*/ 	.word	0x000006b0


	//   ....[1]....
        /*0090*/ 	.word	0x00000710


	//----- nvinfo : EIATTR_MAX_THREADS
	.align		4
.L_27:
        /*0094*/ 	.byte	0x04, 0x05
        /*0096*/ 	.short	(.L_29 - .L_28)
.L_28:
        /*0098*/ 	.word	0x00000100
        /*009c*/ 	.word	0x00000001
        /*00a0*/ 	.word	0x00000001
.L_29:


//--------------------- .nv.rel.action            --------------------------
	.section	.nv.rel.action,"",@"SHT_CUDA_RELOCINFO"
	.align	8
	.sectionentsize	8
        /*0000*/ 	.byte	0x73, 0x00, 0x00, 0x00, 0x00, 0x00, 0x00, 0x00, 0x00, 0x00, 0x00, 0x11, 0x25, 0x00, 0x05, 0x36


//--------------------- .nv.constant0.l2norm_fwd_kernel --------------------------
	.section	.nv.constant0.l2norm_fwd_kernel,"a",@progbits
	.align	4
.nv.constant0.l2norm_fwd_kernel:
	.zero		380


//--------------------- .text.l2norm_fwd_kernel   --------------------------
	.section	.text.l2norm_fwd_kernel,"ax",@progbits
	.sectionflags	@"SHF_BARRIERS=1"
	.sectioninfo	@"SHI_REGISTERS=23"
	.align	128
        .global         l2norm_fwd_kernel
        .type           l2norm_fwd_kernel,@function
        .size           l2norm_fwd_kernel,(.L_x_1 - l2norm_fwd_kernel)
        .other          l2norm_fwd_kernel,@"STO_CUDA_ENTRY STV_DEFAULT"
l2norm_fwd_kernel:
.text.l2norm_fwd_kernel:
[----:B------:R-:W-:-:S02]  /*0000*/  MOV R1, c[0x0][0x28] ;  /* 0x00000a0000017a02 */ /* 0x000fc40000000f00 */
[----:B------:R-:W0:Y:S01]  /*0010*/  S2R R2, SR_TID.X ;  /* 0x0000000000027919 */ /* 0x000e220000002100 */
[----:B------:R-:W-:-:S03]  /*0020*/  ULDC.64 UR4, c[0x0][0x118] ;  /* 0x0000460000047ab9 */ /* 0x000fc60000000a00 */
[----:B------:R-:W1:Y:S01]  /*0030*/  S2R R8, SR_CTAID.X ;  /* 0x0000000000087919 */ /* 0x000e620000002500 */
[----:B0-----:R-:W-:Y:S02]  /*0040*/  SHF.R.U32.HI R3, RZ, 0x4, R2 ;  /* 0x00000004ff037819 */ /* 0x001fe40000011602 */
[----:B------:R-:W-:Y:S02]  /*0050*/  SHF.L.U32 R0, R2, 0x3, RZ ;  /* 0x0000000302007819 */ /* 0x000fe400000006ff */
[----:B-1----:R-:W-:Y:S02]  /*0060*/  SHF.L.U32 R8, R8, 0x7, RZ ;  /* 0x0000000708087819 */ /* 0x002fe400000006ff */
[----:B------:R-:W-:Y:S02]  /*0070*/  SGXT.U32 R3, R3, 0x4 ;  /* 0x000000040303781a */ /* 0x000fe40000000000 */
[----:B------:R-:W-:Y:S02]  /*0080*/  LOP3.LUT R4, R0, 0x78, RZ, 0xc0, !PT ;  /* 0x0000007800047812 */ /* 0x000fe400078ec0ff */
[----:B------:R-:W-:-:S02]  /*0090*/  LOP3.LUT R9, R8, R3, RZ, 0xfc, !PT ;  /* 0x0000000308097212 */ /* 0x000fc400078efcff */
[----:B------:R-:W-:Y:S01]  /*00a0*/  SHF.R.S32.HI R0, RZ, 0x1f, R8 ;  /* 0x0000001fff007819 */ /* 0x000fe20000011408 */
[----:B------:R-:W-:Y:S01]  /*00b0*/  IMAD.WIDE.U32 R4, R4, 0x2, RZ ;  /* 0x0000000204047825 */ /* 0x000fe200078e00ff */
[C---:B------:R-:W-:Y:S02]  /*00c0*/  SHF.L.U32 R7, R9.reuse, 0x8, RZ ;  /* 0x0000000809077819 */ /* 0x040fe400000006ff */
[C---:B------:R-:W-:Y:S02]  /*00d0*/  ISETP.GE.U32.AND P0, PT, R9.reuse, 0x10, PT ;  /* 0x000000100900780c */ /* 0x040fe40003f06070 */
[----:B------:R-:W-:Y:S02]  /*00e0*/  SHF.L.U64.HI R9, R9, 0x8, R0 ;  /* 0x0000000809097819 */ /* 0x000fe40000010200 */
[----:B------:R-:W-:Y:S02]  /*00f0*/  LOP3.LUT R10, R7, R4, RZ, 0xfc, !PT ;  /* 0x00000004070a7212 */ /* 0x000fe400078efcff */
[----:B------:R-:W-:Y:S01]  /*0100*/  ISETP.GE.U32.AND.EX P0, PT, R0, RZ, PT, P0 ;  /* 0x000000ff0000720c */ /* 0x000fe20003f06100 */
[----:B------:R-:W-:Y:S01]  /*0110*/  CS2R R6, SRZ ;  /* 0x0000000000067805 */ /* 0x000fe2000001ff00 */
[----:B------:R-:W-:-:S02]  /*0120*/  LOP3.LUT R9, R9, R5, RZ, 0xfc, !PT ;  /* 0x0000000509097212 */ /* 0x000fc400078efcff */
[----:B------:R-:W-:Y:S01]  /*0130*/  IADD3 R16, P1, R10, c[0x0][0x160], RZ ;  /* 0x000058000a107a10 */ /* 0x000fe20007f3e0ff */
[----:B------:R-:W-:-:S03]  /*0140*/  CS2R R4, SRZ ;  /* 0x0000000000047805 */ /* 0x000fc6000001ff00 */
[----:B------:R-:W-:-:S05]  /*0150*/  IADD3.X R17, R9, c[0x0][0x164], RZ, P1, !PT ;  /* 0x0000590009117a10 */ /* 0x000fca0000ffe4ff */
[----:B------:R-:W2:Y:S02]  /*0160*/  @!P0 LDG.E.128 R4, [R16.64] ;  /* 0x0000000410048981 */ /* 0x000ea4000c1e1d00 */
[--C-:B--2---:R-:W-:Y:S02]  /*0170*/  HADD2.F32 R11, -RZ, R4.reuse.H1_H1 ;  /* 0x30000004ff0b7230 */ /* 0x104fe40000004100 */
[----:B------:R-:W-:Y:S02]  /*0180*/  HADD2.F32 R12, -RZ, R4.H0_H0 ;  /* 0x20000004ff0c7230 */ /* 0x000fe40000004100 */
[--C-:B------:R-:W-:Y:S01]  /*0190*/  HADD2.F32 R4, -RZ, R5.reuse.H0_H0 ;  /* 0x20000005ff047230 */ /* 0x100fe20000004100 */
[----:B------:R-:W-:Y:S01]  /*01a0*/  FMUL R13, R11, R11 ;  /* 0x0000000b0b0d7220 */ /* 0x000fe20000400000 */
[----:B------:R-:W-:-:S03]  /*01b0*/  HADD2.F32 R5, -RZ, R5.H1_H1 ;  /* 0x30000005ff057230 */ /* 0x000fc60000004100 */
[----:B------:R-:W-:-:S04]  /*01c0*/  FFMA R13, R12, R12, R13 ;  /* 0x0000000c0c0d7223 */ /* 0x000fc8000000000d */
[----:B------:R-:W-:Y:S01]  /*01d0*/  FFMA R14, R4, R4, R13 ;  /* 0x00000004040e7223 */ /* 0x000fe2000000000d */
[----:B------:R-:W-:-:S03]  /*01e0*/  HADD2.F32 R13, -RZ, R6.H0_H0 ;  /* 0x20000006ff0d7230 */ /* 0x000fc60000004100 */
[----:B------:R-:W-:Y:S01]  /*01f0*/  FFMA R18, R5, R5, R14 ;  /* 0x0000000505127223 */ /* 0x000fe2000000000e */
[----:B------:R-:W-:Y:S02]  /*0200*/  HADD2.F32 R14, -RZ, R6.H1_H1 ;  /* 0x30000006ff0e7230 */ /* 0x000fe40000004100 */
[--C-:B------:R-:W-:Y:S01]  /*0210*/  HADD2.F32 R6, -RZ, R7.reuse.H0_H0 ;  /* 0x20000007ff067230 */ /* 0x100fe20000004100 */
[----:B------:R-:W-:Y:S01]  /*0220*/  FFMA R15, R13, R13, R18 ;  /* 0x0000000d0d0f7223 */ /* 0x000fe20000000012 */
[----:B------:R-:W-:-:S03]  /*0230*/  HADD2.F32 R7, -RZ, R7.H1_H1 ;  /* 0x30000007ff077230 */ /* 0x000fc60000004100 */
[----:B------:R-:W-:-:S04]  /*0240*/  FFMA R15, R14, R14, R15 ;  /* 0x0000000e0e0f7223 */ /* 0x000fc8000000000f */
[----:B------:R-:W-:-:S04]  /*0250*/  FFMA R16, R6, R6, R15 ;  /* 0x0000000606107223 */ /* 0x000fc8000000000f */
[----:B------:R-:W-:-:S05]  /*0260*/  FFMA R16, R7, R7, R16 ;  /* 0x0000000707107223 */ /* 0x000fca0000000010 */
[----:B------:R-:W0:Y:S02]  /*0270*/  SHFL.BFLY PT, R15, R16, 0x8, 0x1f ;  /* 0x0d001f00100f7f89 */ /* 0x000e2400000e0000 */
[----:B0-----:R-:W-:Y:S01]  /*0280*/  FADD R17, R16, R15 ;  /* 0x0000000f10117221 */ /* 0x001fe20000000000 */
[----:B------:R-:W-:-:S04]  /*0290*/  FFMA R15, RZ, RZ, RZ ;  /* 0x000000ffff0f7223 */ /* 0x000fc800000000ff */
[----:B------:R-:W0:Y:S01]  /*02a0*/  SHFL.BFLY PT, R18, R17, 0x4, 0x1f ;  /* 0x0c801f0011127f89 */ /* 0x000e2200000e0000 */
[----:B------:R-:W-:-:S04]  /*02b0*/  FFMA R15, RZ, RZ, R15 ;  /* 0x000000ffff0f7223 */ /* 0x000fc8000000000f */
[----:B------:R-:W-:-:S04]  /*02c0*/  FFMA R15, RZ, RZ, R15 ;  /* 0x000000ffff0f7223 */ /* 0x000fc8000000000f */
[----:B------:R-:W-:-:S04]  /*02d0*/  FFMA R15, RZ, RZ, R15 ;  /* 0x000000ffff0f7223 */ /* 0x000fc8000000000f */
[----:B------:R-:W-:-:S04]  /*02e0*/  FFMA R15, RZ, RZ, R15 ;  /* 0x000000ffff0f7223 */ /* 0x000fc8000000000f */
[----:B------:R-:W-:-:S04]  /*02f0*/  FFMA R15, RZ, RZ, R15 ;  /* 0x000000ffff0f7223 */ /* 0x000fc8000000000f */
[----:B------:R-:W-:Y:S01]  /*0300*/  FFMA R15, RZ, RZ, R15 ;  /* 0x000000ffff0f7223 */ /* 0x000fe2000000000f */
[----:B0-----:R-:W-:-:S03]  /*0310*/  FADD R18, R17, R18 ;  /* 0x0000001211127221 */ /* 0x001fc60000000000 */
[----:B------:R-:W-:Y:S02]  /*0320*/  FADD R15, R15, R15 ;  /* 0x0000000f0f0f7221 */ /* 0x000fe40000000000 */
[----:B------:R-:W0:Y:S02]  /*0330*/  SHFL.BFLY PT, R19, R18, 0x2, 0x1f ;  /* 0x0c401f0012137f89 */ /* 0x000e2400000e0000 */
[----:B------:R-:W-:-:S04]  /*0340*/  FADD R15, R15, R15 ;  /* 0x0000000f0f0f7221 */ /* 0x000fc80000000000 */
[----:B------:R-:W-:-:S04]  /*0350*/  FADD R15, R15, R15 ;  /* 0x0000000f0f0f7221 */ /* 0x000fc80000000000 */
[----:B------:R-:W-:-:S04]  /*0360*/  FADD R15, R15, R15 ;  /* 0x0000000f0f0f7221 */ /* 0x000fc80000000000 */
[----:B------:R-:W-:-:S04]  /*0370*/  FADD R15, R15, c[0x0][0x178] ;  /* 0x00005e000f0f7621 */ /* 0x000fc80000000000 */
[----:B------:R-:W1:Y:S01]  /*0380*/  MUFU.SQRT R17, R15 ;  /* 0x0000000f00117308 */ /* 0x000e620000002000 */
[----:B0-----:R-:W-:Y:S01]  /*0390*/  FADD R19, R18, R19 ;  /* 0x0000001312137221 */ /* 0x001fe20000000000 */
[----:B------:R-:W-:-:S04]  /*03a0*/  MOV R18, 0x3e800000 ;  /* 0x3e80000000127802 */ /* 0x000fc80000000f00 */
[----:B------:R-:W0:Y:S01]  /*03b0*/  SHFL.BFLY PT, R20, R19, 0x1, 0x1f ;  /* 0x0c201f0013147f89 */ /* 0x000e2200000e0000 */
[C---:B-1----:R-:W-:Y:S02]  /*03c0*/  FSETP.GT.AND P2, PT, R17.reuse, 8.50705917302346158658e+37, PT ;  /* 0x7e8000001100780b */ /* 0x042fe40003f44000 */
[----:B------:R-:W-:-:S11]  /*03d0*/  FSETP.GEU.AND P4, PT, R17, 1.175494350822287508e-38, PT ;  /* 0x008000001100780b */ /* 0x000fd60003f8e000 */
[----:B------:R-:W-:-:S04]  /*03e0*/  @P2 FMUL R17, R17, 0.25 ;  /* 0x3e80000011112820 */ /* 0x000fc80000400000 */
[----:B------:R-:W-:Y:S01]  /*03f0*/  @!P4 FMUL R17, R17, 16777216 ;  /* 0x4b8000001111c820 */ /* 0x000fe20000400000 */
[----:B0-----:R-:W-:-:S05]  /*0400*/  FADD R20, R19, R20 ;  /* 0x0000001413147221 */ /* 0x001fca0000000000 */
[----:B------:R-:W-:Y:S01]  /*0410*/  MUFU.RCP R17, R17 ;  /* 0x0000001100117308 */ /* 0x000fe20000001000 */
[----:B------:R-:W-:-:S07]  /*0420*/  FADD R20, R20, c[0x0][0x178] ;  /* 0x00005e0014147621 */ /* 0x000fce0000000000 */
[----:B------:R-:W0:Y:S02]  /*0430*/  MUFU.SQRT R16, R20 ;  /* 0x0000001400107308 */ /* 0x000e240000002000 */
[C---:B0-----:R-:W-:Y:S02]  /*0440*/  FSETP.GT.AND P1, PT, R16.reuse, 8.50705917302346158658e+37, PT ;  /* 0x7e8000001000780b */ /* 0x041fe40003f24000 */
[----:B------:R-:W-:Y:S02]  /*0450*/  FSETP.GEU.AND P3, PT, R16, 1.175494350822287508e-38, PT ;  /* 0x008000001000780b */ /* 0x000fe40003f6e000 */
[C---:B------:R-:W-:Y:S02]  /*0460*/  FSEL R15, R18.reuse, 1, P1 ;  /* 0x3f800000120f7808 */ /* 0x040fe40000800000 */
[----:B------:R-:W-:-:S05]  /*0470*/  FSEL R18, R18, 1, P2 ;  /* 0x3f80000012127808 */ /* 0x000fca0001000000 */
[----:B------:R-:W-:Y:S02]  /*0480*/  @!P4 FMUL R18, R18, 16777216 ;  /* 0x4b8000001212c820 */ /* 0x000fe40000400000 */
[----:B------:R-:W-:Y:S01]  /*0490*/  @P1 FMUL R16, R16, 0.25 ;  /* 0x3e80000010101820 */ /* 0x000fe20000400000 */
[----:B------:R-:W-:Y:S01]  /*04a0*/  LOP3.LUT P1, RZ, R2, 0x80, RZ, 0xc0, !PT ;  /* 0x0000008002ff7812 */ /* 0x000fe2000782c0ff */
[----:B------:R-:W-:Y:S01]  /*04b0*/  @!P3 FMUL R15, R15, 16777216 ;  /* 0x4b8000000f0fb820 */ /* 0x000fe20000400000 */
[----:B------:R-:W-:Y:S01]  /*04c0*/  FMUL R18, R17, R18 ;  /* 0x0000001211127220 */ /* 0x000fe20000400000 */
[----:B------:R-:W-:Y:S01]  /*04d0*/  @!P3 FMUL R16, R16, 16777216 ;  /* 0x4b8000001010b820 */ /* 0x000fe20000400000 */
[----:B------:R-:W-:-:S03]  /*04e0*/  IADD3 R10, P3, R10, c[0x0][0x168], RZ ;  /* 0x00005a000a0a7a10 */ /* 0x000fc60007f7e0ff */
[----:B------:R-:W-:Y:S02]  /*04f0*/  STS [R3.X4+0x40], R18 ;  /* 0x0000401203007388 */ /* 0x000fe40000004800 */
[----:B------:R-:W0:Y:S02]  /*0500*/  MUFU.RCP R16, R16 ;  /* 0x0000001000107308 */ /* 0x000e240000001000 */
[----:B------:R-:W-:Y:S04]  /*0510*/  STS [R3.X4+0x80], R18 ;  /* 0x0000801203007388 */ /* 0x000fe80000004800 */
[----:B------:R-:W-:Y:S04]  /*0520*/  STS [R3.X4+0xc0], R18 ;  /* 0x0000c01203007388 */ /* 0x000fe80000004800 */
[----:B------:R-:W-:Y:S04]  /*0530*/  STS [R3.X4+0x100], R18 ;  /* 0x0001001203007388 */ /* 0x000fe80000004800 */
[----:B------:R-:W-:Y:S01]  /*0540*/  STS [R3.X4+0x140], R18 ;  /* 0x0001401203007388 */ /* 0x000fe20000004800 */
[----:B0-----:R-:W-:-:S03]  /*0550*/  FMUL R20, R16, R15 ;  /* 0x0000000f10147220 */ /* 0x001fc60000400000 */
[----:B------:R-:W-:Y:S01]  /*0560*/  STS [R3.X4+0x180], R18 ;  /* 0x0001801203007388 */ /* 0x000fe20000004800 */
[-C--:B------:R-:W-:Y:S01]  /*0570*/  FMUL R12, R12, R20.reuse ;  /* 0x000000140c0c7220 */ /* 0x080fe20000400000 */
[-C--:B------:R-:W-:Y:S01]  /*0580*/  FMUL R11, R11, R20.reuse ;  /* 0x000000140b0b7220 */ /* 0x080fe20000400000 */
[-C--:B------:R-:W-:Y:S01]  /*0590*/  FMUL R13, R13, R20.reuse ;  /* 0x000000140d0d7220 */ /* 0x080fe20000400000 */
[-C--:B------:R-:W-:Y:S01]  /*05a0*/  FMUL R14, R14, R20.reuse ;  /* 0x000000140e0e7220 */ /* 0x080fe20000400000 */
[-C--:B------:R-:W-:Y:S01]  /*05b0*/  FMUL R15, R4, R20.reuse ;  /* 0x00000014040f7220 */ /* 0x080fe20000400000 */
[----:B------:R-:W-:Y:S01]  /*05c0*/  FMUL R16, R5, R20 ;  /* 0x0000001405107220 */ /* 0x000fe20000400000 */
[----:B------:R-:W-:Y:S01]  /*05d0*/  F2FP.PACK_AB R4, R11, R12 ;  /* 0x0000000c0b04723e */ /* 0x000fe200000000ff */
[-C--:B------:R-:W-:Y:S01]  /*05e0*/  FMUL R11, R6, R20.reuse ;  /* 0x00000014060b7220 */ /* 0x080fe20000400000 */
[----:B------:R-:W-:Y:S01]  /*05f0*/  F2FP.PACK_AB R6, R14, R13 ;  /* 0x0000000d0e06723e */ /* 0x000fe200000000ff */
[----:B------:R-:W-:Y:S01]  /*0600*/  FMUL R12, R7, R20 ;  /* 0x00000014070c7220 */ /* 0x000fe20000400000 */
[----:B------:R-:W-:Y:S01]  /*0610*/  LOP3.LUT R13, R8, 0x7f, R2, 0xf8, !PT ;  /* 0x0000007f080d7812 */ /* 0x000fe200078ef802 */
[----:B------:R-:W-:Y:S01]  /*0620*/  STS [R3.X4+0x1c0], R18 ;  /* 0x0001c01203007388 */ /* 0x000fe20000004800 */
[----:B------:R-:W-:-:S02]  /*0630*/  F2FP.PACK_AB R5, R16, R15 ;  /* 0x0000000f1005723e */ /* 0x000fc400000000ff */
[----:B------:R-:W-:Y:S01]  /*0640*/  ISETP.LT.U32.AND P2, PT, R13, 0x10, PT ;  /* 0x000000100d00780c */ /* 0x000fe20003f41070 */
[----:B------:R-:W-:Y:S01]  /*0650*/  STS [R3.X4], R20 ;  /* 0x0000001403007388 */ /* 0x000fe20000004800 */
[----:B------:R-:W-:Y:S02]  /*0660*/  F2FP.PACK_AB R7, R12, R11 ;  /* 0x0000000b0c07723e */ /* 0x000fe400000000ff */
[----:B------:R-:W-:Y:S02]  /*0670*/  ISETP.LT.U32.AND.EX P1, PT, R0, RZ, !P1, P2 ;  /* 0x000000ff0000720c */ /* 0x000fe40004f21120 */
[----:B------:R-:W-:-:S05]  /*0680*/  IADD3.X R11, R9, c[0x0][0x16c], RZ, P3, !PT ;  /* 0x00005b00090b7a10 */ /* 0x000fca0001ffe4ff */
[----:B------:R-:W-:Y:S04]  /*0690*/  @!P0 STG.E.128 [R10.64], R4 ;  /* 0x000000040a008986 */ /* 0x000fe8000c101d04 */
[----:B------:R-:W-:Y:S06]  /*06a0*/  BAR.SYNC 0x0 ;  /* 0x0000000000007b1d */ /* 0x000fec0000000000 */
[----:B------:R-:W-:Y:S05]  /*06b0*/  @!P1 EXIT ;  /* 0x000000000000994d */ /* 0x000fea0003800000 */
[----:B------:R-:W-:Y:S02]  /*06c0*/  LOP3.LUT R4, R2, 0x7f, RZ, 0xc0, !PT ;  /* 0x0000007f02047812 */ /* 0x000fe400078ec0ff */
[----:B------:R-:W-:-:S03]  /*06d0*/  LEA R2, P0, R13, c[0x0][0x170], 0x2 ;  /* 0x00005c000d027a11 */ /* 0x000fc600078010ff */
[----:B------:R-:W0:Y:S01]  /*06e0*/  LDS R5, [R4.X4] ;  /* 0x0000000004057984 */ /* 0x000e220000004800 */
[----:B------:R-:W-:-:S05]  /*06f0*/  LEA.HI.X R3, R13, c[0x0][0x174], R0, 0x2, P0 ;  /* 0x00005d000d037a11 */ /* 0x000fca00000f1400 */
[----:B0-----:R-:W-:Y:S01]  /*0700*/  STG.E [R2.64], R5 ;  /* 0x0000000502007986 */ /* 0x001fe2000c101904 */
[----:B------:R-:W-:Y:S05]  /*0710*/  EXIT ;  /* 0x000000000000794d */ /* 0x000fea0003800000 */
.L_x_0:
[----:B------:R-:W-:-:S00]  /*0720*/  BRA `(.L_x_0) ;  /* 0xfffffff000007947 */ /* 0x000fc0000383ffff */
[----:B------:R-:W-:-:S00]  /*0730*/  NOP ;  /* 0x0000000000007918 */ /* 0x000fc00000000000 */
        /* <DEDUP_REMOVED lines=12> */
.L_x_1:


//--------------------- .nv.global.init           --------------------------
	.section	.nv.global.init,"aw",@progbits
.nv.global.init:
	.type		_$_str,@object
	.size		_$_str,(_$_str_$_2 - _$_str)
_$_str:
        /*0000*/ 	.byte	0x5f, 0x5f, 0x43, 0x55, 0x44, 0x41, 0x5f, 0x46, 0x54, 0x5a, 0x00
	.type		_$_str_$_2,@object
	.size		_$_str_$_2,(.L_1 - _$_str_$_2)
_$_str_$_2:
        /*000b*/ 	.byte	0x5f, 0x5f, 0x43, 0x55, 0x44, 0x41, 0x5f, 0x50, 0x52, 0x45, 0x43, 0x5f, 0x53, 0x51, 0x52, 0x54
        /*001b*/ 	.byte	0x00
.L_1:


//--------------------- .nv.shared.l2norm_fwd_kernel --------------------------
	.section	.nv.shared.l2norm_fwd_kernel,"aw",@nobits
	.align	16
